//
// Generated by NVIDIA NVVM Compiler
//
// Compiler Build ID: CL-36424714
// Cuda compilation tools, release 13.0, V13.0.88
// Based on NVVM 20.0.0
//

.version 9.0
.target sm_100
.address_size 64

	// .globl	_Z15vectorAddKernelPiS_S_i

.visible .entry _Z15vectorAddKernelPiS_S_i(
	.param .u64 .ptr .align 1 _Z15vectorAddKernelPiS_S_i_param_0,
	.param .u64 .ptr .align 1 _Z15vectorAddKernelPiS_S_i_param_1,
	.param .u64 .ptr .align 1 _Z15vectorAddKernelPiS_S_i_param_2,
	.param .u32 _Z15vectorAddKernelPiS_S_i_param_3
)
{
	.reg .pred 	%p<2>;
	.reg .b32 	%r<9>;
	.reg .b64 	%rd<11>;

	ld.param.u64 	%rd1, [_Z15vectorAddKernelPiS_S_i_param_0];
	ld.param.u64 	%rd2, [_Z15vectorAddKernelPiS_S_i_param_1];
	ld.param.u64 	%rd3, [_Z15vectorAddKernelPiS_S_i_param_2];
	ld.param.u32 	%r2, [_Z15vectorAddKernelPiS_S_i_param_3];
	mov.u32 	%r3, %tid.x;
	mov.u32 	%r4, %ctaid.x;
	mov.u32 	%r5, %ntid.x;
	mad.lo.s32 	%r1, %r4, %r5, %r3;
	setp.ge.s32 	%p1, %r1, %r2;
	@%p1 bra 	$L__BB0_2;
	cvta.to.global.u64 	%rd4, %rd1;
	cvta.to.global.u64 	%rd5, %rd2;
	cvta.to.global.u64 	%rd6, %rd3;
	mul.wide.s32 	%rd7, %r1, 4;
	add.s64 	%rd8, %rd4, %rd7;
	ld.global.u32 	%r6, [%rd8];
	add.s64 	%rd9, %rd5, %rd7;
	ld.global.u32 	%r7, [%rd9];
	add.s32 	%r8, %r7, %r6;
	add.s64 	%rd10, %rd6, %rd7;
	st.global.u32 	[%rd10], %r8;
$L__BB0_2:
	ret;

}


// ===== COMPILED SASS (sm_100) =====

	.target	sm_100

	.elftype	@"ET_EXEC"


//--------------------- .note.nv.tkinfo           --------------------------
	.section	.note.nv.tkinfo,"",@"SHT_NOTE"
	.sectionflags	@"SHF_NOTE_NV_TKINFO"
	.tkinfo
        /*0018*/ 	.word	0x00000002
        /*0030*/ 	.string	""
        /*0030*/ 	.string	"ptxas"
        /*0030*/ 	.string	"Cuda compilation tools, release 13.0, V13.0.88"
        /*0030*/ 	.string	"Build cuda_13.0.r13.0/compiler.36424714_0"
        /*0030*/ 	.string	"-arch sm_100 -m 64 "



//--------------------- .note.nv.cuinfo           --------------------------
	.section	.note.nv.cuinfo,"",@"SHT_NOTE"
	.sectionflags	@"SHF_NOTE_NV_CUINFO"
        /*0018*/ 	.short	0x0002
        /*001a*/ 	.short	0x0064
        /*001c*/ 	.short	0x0082
	.zero		2


//--------------------- .nv.info                  --------------------------
	.section	.nv.info,"",@"SHT_CUDA_INFO"
	.align	4


	//----- nvinfo : EIATTR_REGCOUNT
	.align		4
        /*0000*/ 	.byte	0x04, 0x2f
        /*0002*/ 	.short	(.L_1 - .L_0)
	.align		4
.L_0:
        /*0004*/ 	.word	index@(_Z15vectorAddKernelPiS_S_i)
        /*0008*/ 	.word	0x0000000c


	//----- nvinfo : EIATTR_FRAME_SIZE
	.align		4
.L_1:
        /*000c*/ 	.byte	0x04, 0x11
        /*000e*/ 	.short	(.L_3 - .L_2)
	.align		4
.L_2:
        /*0010*/ 	.word	index@(_Z15vectorAddKernelPiS_S_i)
        /*0014*/ 	.word	0x00000000


	//----- nvinfo : EIATTR_MIN_STACK_SIZE
	.align		4
.L_3:
        /*0018*/ 	.byte	0x04, 0x12
        /*001a*/ 	.short	(.L_5 - .L_4)
	.align		4
.L_4:
        /*001c*/ 	.word	index@(_Z15vectorAddKernelPiS_S_i)
        /*0020*/ 	.word	0x00000000
.L_5:


//--------------------- .nv.compat                --------------------------
	.section	.nv.compat,"",@"SHT_CUDA_COMPAT_INFO"
	.align	4
        /*0000*/ 	.byte	0x02, 0x09, 0x00, 0x00, 0x02, 0x02, 0x01, 0x00, 0x02, 0x05, 0x05, 0x00, 0x03, 0x07, 0x01, 0x01
        /*0010*/ 	.byte	0x02, 0x03, 0x00, 0x00, 0x02, 0x06, 0x01, 0x00, 0x04, 0x0b, 0x08, 0x00, 0x09, 0x00, 0x00, 0x00
        /*0020*/ 	.byte	0x00, 0x00, 0x00, 0x00


//--------------------- .nv.info._Z15vectorAddKernelPiS_S_i --------------------------
	.section	.nv.info._Z15vectorAddKernelPiS_S_i,"",@"SHT_CUDA_INFO"
	.sectionflags	@""
	.align	4


	//----- nvinfo : EIATTR_CUDA_API_VERSION
	.align		4
        /*0000*/ 	.byte	0x04, 0x37
        /*0002*/ 	.short	(.L_7 - .L_6)
.L_6:
        /*0004*/ 	.word	0x00000082


	//----- nvinfo : EIATTR_KPARAM_INFO
	.align		4
.L_7:
        /*0008*/ 	.byte	0x04, 0x17
        /*000a*/ 	.short	(.L_9 - .L_8)
.L_8:
        /*000c*/ 	.word	0x00000000
        /*0010*/ 	.short	0x0003
        /*0012*/ 	.short	0x0018
        /*0014*/ 	.byte	0x00, 0xf0, 0x11, 0x00


	//----- nvinfo : EIATTR_KPARAM_INFO
	.align		4
.L_9:
        /*0018*/ 	.byte	0x04, 0x17
        /*001a*/ 	.short	(.L_11 - .L_10)
.L_10:
        /*001c*/ 	.word	0x00000000
        /*0020*/ 	.short	0x0002
        /*0022*/ 	.short	0x0010
        /*0024*/ 	.byte	0x00, 0xf5, 0x21, 0x00


	//----- nvinfo : EIATTR_KPARAM_INFO
	.align		4
.L_11:
        /*0028*/ 	.byte	0x04, 0x17
        /*002a*/ 	.short	(.L_13 - .L_12)
.L_12:
        /*002c*/ 	.word	0x00000000
        /*0030*/ 	.short	0x0001
        /*0032*/ 	.short	0x0008
        /*0034*/ 	.byte	0x00, 0xf5, 0x21, 0x00


	//----- nvinfo : EIATTR_KPARAM_INFO
	.align		4
.L_13:
        /*0038*/ 	.byte	0x04, 0x17
        /*003a*/ 	.short	(.L_15 - .L_14)
.L_14:
        /*003c*/ 	.word	0x00000000
        /*0040*/ 	.short	0x0000
        /*0042*/ 	.short	0x0000
        /*0044*/ 	.byte	0x00, 0xf5, 0x21, 0x00


	//----- nvinfo : EIATTR_SPARSE_MMA_MASK
	.align		4
.L_15:
        /*0048*/ 	.byte	0x03, 0x50
        /*004a*/ 	.short	0x0000


	//----- nvinfo : EIATTR_MAXREG_COUNT
	.align		4
        /*004c*/ 	.byte	0x03, 0x1b
        /*004e*/ 	.short	0x00ff


	//----- nvinfo : EIATTR_MERCURY_ISA_VERSION
	.align		4
        /*0050*/ 	.byte	0x03, 0x5f
        /*0052*/ 	.short	0x0101


	//----- nvinfo : EIATTR_VRC_CTA_INIT_COUNT
	.align		4
        /*0054*/ 	.byte	0x02, 0x4a
	.zero		1
	.zero		1


	//----- nvinfo : EIATTR_EXIT_INSTR_OFFSETS
	.align		4
        /*0058*/ 	.byte	0x04, 0x1c
        /*005a*/ 	.short	(.L_17 - .L_16)


	//   ....[0]....
.L_16:
        /*005c*/ 	.word	0x00000070


	//   ....[1]....
        /*0060*/ 	.word	0x00000130


	//----- nvinfo : EIATTR_CBANK_PARAM_SIZE
	.align		4
.L_17:
        /*0064*/ 	.byte	0x03, 0x19
        /*0066*/ 	.short	0x001c


	//----- nvinfo : EIATTR_PARAM_CBANK
	.align		4
        /*0068*/ 	.byte	0x04, 0x0a
        /*006a*/ 	.short	(.L_19 - .L_18)
	.align		4
.L_18:
        /*006c*/ 	.word	index@(.nv.constant0._Z15vectorAddKernelPiS_S_i)
        /*0070*/ 	.short	0x0380
        /*0072*/ 	.short	0x001c


	//----- nvinfo : EIATTR_SW_WAR
	.align		4
.L_19:
        /*0074*/ 	.byte	0x04, 0x36
        /*0076*/ 	.short	(.L_21 - .L_20)
.L_20:
        /*0078*/ 	.word	0x00000008
.L_21:


//--------------------- .nv.callgraph             --------------------------
	.section	.nv.callgraph,"",@"SHT_CUDA_CALLGRAPH"
	.align	4
	.sectionentsize	8
	.align		4
        /*0000*/ 	.word	0x00000000
	.align		4
        /*0004*/ 	.word	0xffffffff
	.align		4
        /*0008*/ 	.word	0x00000000
	.align		4
        /*000c*/ 	.word	0xfffffffe
	.align		4
        /*0010*/ 	.word	0x00000000
	.align		4
        /*0014*/ 	.word	0xfffffffd
	.align		4
        /*0018*/ 	.word	0x00000000
	.align		4
        /*001c*/ 	.word	0xfffffffc


//--------------------- .text._Z15vectorAddKernelPiS_S_i --------------------------
	.section	.text._Z15vectorAddKernelPiS_S_i,"ax",@progbits
	.align	128
        .global         _Z15vectorAddKernelPiS_S_i
        .type           _Z15vectorAddKernelPiS_S_i,@function
        .size           _Z15vectorAddKernelPiS_S_i,(.L_x_1 - _Z15vectorAddKernelPiS_S_i)
        .other          _Z15vectorAddKernelPiS_S_i,@"STO_CUDA_ENTRY STV_DEFAULT"
_Z15vectorAddKernelPiS_S_i:
.text._Z15vectorAddKernelPiS_S_i:
[----:B------:R-:W-:Y:S01]  /*0000*/  LDC R1, c[0x0][0x37c] ;  /* 0x0000df00ff017b82 */ /* 0x000fe20000000800 */
[----:B------:R-:W0:Y:S07]  /*0010*/  S2R R9, SR_TID.X ;  /* 0x0000000000097919 */ /* 0x000e2e0000002100 */
[----:B------:R-:W0:Y:S01]  /*0020*/  S2UR UR4, SR_CTAID.X ;  /* 0x00000000000479c3 */ /* 0x000e220000002500 */
[----:B------:R-:W1:Y:S07]  /*0030*/  LDCU UR5, c[0x0][0x398] ;  /* 0x00007300ff0577ac */ /* 0x000e6e0008000800 */
[----:B------:R-:W0:Y:S02]  /*0040*/  LDC R0, c[0x0][0x360] ;  /* 0x0000d800ff007b82 */ /* 0x000e240000000800 */
[----:B0-----:R-:W-:-:S05]  /*0050*/  IMAD R9, R0, UR4, R9 ;  /* 0x0000000400097c24 */ /* 0x001fca000f8e0209 */
[----:B-1----:R-:W-:-:S13]  /*0060*/  ISETP.GE.AND P0, PT, R9, UR5, PT ;  /* 0x0000000509007c0c */ /* 0x002fda000bf06270 */
[----:B------:R-:W-:Y:S05]  /*0070*/  @P0 EXIT ;  /* 0x000000000000094d */ /* 0x000fea0003800000 */
[----:B------:R-:W0:Y:S01]  /*0080*/  LDC.64 R2, c[0x0][0x380] ;  /* 0x0000e000ff027b82 */ /* 0x000e220000000a00 */
[----:B------:R-:W1:Y:S07]  /*0090*/  LDCU.64 UR4, c[0x0][0x358] ;  /* 0x00006b00ff0477ac */ /* 0x000e6e0008000a00 */
[----:B------:R-:W2:Y:S08]  /*00a0*/  LDC.64 R4, c[0x0][0x388] ;  /* 0x0000e200ff047b82 */ /* 0x000eb00000000a00 */
[----:B------:R-:W3:Y:S01]  /*00b0*/  LDC.64 R6, c[0x0][0x390] ;  /* 0x0000e400ff067b82 */ /* 0x000ee20000000a00 */
[----:B0-----:R-:W-:-:S06]  /*00c0*/  IMAD.WIDE R2, R9, 0x4, R2 ;  /* 0x0000000409027825 */ /* 0x001fcc00078e0202 */
[----:B-1----:R-:W4:Y:S01]  /*00d0*/  LDG.E R2, desc[UR4][R2.64] ;  /* 0x0000000402027981 */ /* 0x002f22000c1e1900 */
[----:B--2---:R-:W-:-:S06]  /*00e0*/  IMAD.WIDE R4, R9, 0x4, R4 ;  /* 0x0000000409047825 */ /* 0x004fcc00078e0204 */
[----:B------:R-:W4:Y:S01]  /*00f0*/  LDG.E R5, desc[UR4][R4.64] ;  /* 0x0000000404057981 */ /* 0x000f22000c1e1900 */
[----:B---3--:R-:W-:Y:S01]  /*0100*/  IMAD.WIDE R6, R9, 0x4, R6 ;  /* 0x0000000409067825 */ /* 0x008fe200078e0206 */
[----:B----4-:R-:W-:-:S05]  /*0110*/  IADD3 R9, PT, PT, R2, R5, RZ ;  /* 0x0000000502097210 */ /* 0x010fca0007ffe0ff */
[----:B------:R-:W-:Y:S01]  /*0120*/  STG.E desc[UR4][R6.64], R9 ;  /* 0x0000000906007986 */ /* 0x000fe2000c101904 */
[----:B------:R-:W-:Y:S05]  /*0130*/  EXIT ;  /* 0x000000000000794d */ /* 0x000fea0003800000 */
.L_x_0:
[----:B------:R-:W-:-:S00]  /*0140*/  BRA `(.L_x_0) ;  /* 0xfffffffc00fc7947 */ /* 0x000fc0000383ffff */
[----:B------:R-:W-:-:S00]  /*0150*/  NOP ;  /* 0x0000000000007918 */ /* 0x000fc00000000000 */
        /* <DEDUP_REMOVED lines=10> */
.L_x_1:


//--------------------- .nv.shared.reserved.0     --------------------------
	.section	.nv.shared.reserved.0,"aw",@nobits
	.weak		__nv_reservedSMEM_offset_0_alias
	.size		__nv_reservedSMEM_offset_0_alias, 0, 64
	.other		__nv_reservedSMEM_offset_0_alias,@"STO_CUDA_RESERVED_SHARED STV_DEFAULT"
__nv_reservedSMEM_offset_0_alias:
	.zero		0
	.zero		64


//--------------------- .nv.constant0._Z15vectorAddKernelPiS_S_i --------------------------
	.section	.nv.constant0._Z15vectorAddKernelPiS_S_i,"a",@progbits
	.sectionflags	@""
	.align	4
.nv.constant0._Z15vectorAddKernelPiS_S_i:
	.zero		924


//--------------------- SYMBOLS --------------------------

	.type		.nv.reservedSmem.offset0,@object
	.size		.nv.reservedSmem.offset0,0x4
